//
// Generated by NVIDIA NVVM Compiler
//
// Compiler Build ID: CL-36424714
// Cuda compilation tools, release 13.0, V13.0.88
// Based on NVVM 20.0.0
//

.version 9.0
.target sm_100
.address_size 64

.func  (.param .b32 func_retval0) _Z6divideif
(
	.param .b32 _Z6divideif_param_0,
	.param .b32 _Z6divideif_param_1
)
;
.func  (.param .b32 func_retval0) _Z4multif
(
	.param .b32 _Z4multif_param_0,
	.param .b32 _Z4multif_param_1
)
;
.global .align 8 .u64 divide_ptr = _Z6divideif;
.global .align 8 .u64 mult_ptr = _Z4multif;

.func  (.param .b32 func_retval0) _Z6divideif(
	.param .b32 _Z6divideif_param_0,
	.param .b32 _Z6divideif_param_1
)
{
	.reg .b32 	%r<2>;
	.reg .b32 	%f<4>;

	ld.param.u32 	%r1, [_Z6divideif_param_0];
	ld.param.f32 	%f1, [_Z6divideif_param_1];
	cvt.rn.f32.s32 	%f2, %r1;
	div.rn.f32 	%f3, %f2, %f1;
	st.param.f32 	[func_retval0], %f3;
	ret;

}
.func  (.param .b32 func_retval0) _Z4multif(
	.param .b32 _Z4multif_param_0,
	.param .b32 _Z4multif_param_1
)
{
	.reg .b32 	%r<2>;
	.reg .b32 	%f<4>;

	ld.param.u32 	%r1, [_Z4multif_param_0];
	ld.param.f32 	%f1, [_Z4multif_param_1];
	cvt.rn.f32.s32 	%f2, %r1;
	mul.f32 	%f3, %f1, %f2;
	st.param.f32 	[func_retval0], %f3;
	ret;

}
	// .globl	_Z3sumIiJfEEvPFfT_DpT0_EPS0_iPfS2_
.visible .entry _Z3sumIiJfEEvPFfT_DpT0_EPS0_iPfS2_(
	.param .u64 .ptr .align 1 _Z3sumIiJfEEvPFfT_DpT0_EPS0_iPfS2__param_0,
	.param .u64 .ptr .align 1 _Z3sumIiJfEEvPFfT_DpT0_EPS0_iPfS2__param_1,
	.param .u32 _Z3sumIiJfEEvPFfT_DpT0_EPS0_iPfS2__param_2,
	.param .u64 .ptr .align 1 _Z3sumIiJfEEvPFfT_DpT0_EPS0_iPfS2__param_3,
	.param .f32 _Z3sumIiJfEEvPFfT_DpT0_EPS0_iPfS2__param_4
)
{
	.reg .pred 	%p<10>;
	.reg .b32 	%r<52>;
	.reg .b32 	%f<113>;
	.reg .b64 	%rd<19>;

	ld.param.u64 	%rd8, [_Z3sumIiJfEEvPFfT_DpT0_EPS0_iPfS2__param_0];
	ld.param.u64 	%rd10, [_Z3sumIiJfEEvPFfT_DpT0_EPS0_iPfS2__param_1];
	ld.param.u32 	%r16, [_Z3sumIiJfEEvPFfT_DpT0_EPS0_iPfS2__param_2];
	ld.param.u64 	%rd9, [_Z3sumIiJfEEvPFfT_DpT0_EPS0_iPfS2__param_3];
	ld.param.f32 	%f14, [_Z3sumIiJfEEvPFfT_DpT0_EPS0_iPfS2__param_4];
	cvta.to.global.u64 	%rd1, %rd10;
	setp.lt.s32 	%p1, %r16, 1;
	mov.f32 	%f112, 0f00000000;
	@%p1 bra 	$L__BB2_13;
	and.b32  	%r1, %r16, 15;
	setp.lt.u32 	%p2, %r16, 16;
	mov.f32 	%f112, 0f00000000;
	mov.b32 	%r49, 0;
	@%p2 bra 	$L__BB2_4;
	and.b32  	%r49, %r16, 2147483632;
	neg.s32 	%r47, %r49;
	add.s64 	%rd17, %rd1, 32;
	mov.f32 	%f112, 0f00000000;
$L__BB2_3:
	.pragma "nounroll";
	ld.global.u32 	%r18, [%rd17+-32];
	{ // callseq 0, 0
	.param .b32 param0;
	st.param.b32 	[param0], %r18;
	.param .b32 param1;
	st.param.f32 	[param1], %f14;
	.param .b32 retval0;
	prototype_0 : .callprototype (.param .b32 _) _ (.param .b32 _, .param .b32 _);
	call (retval0), 
	%rd8, 
	(
	param0, 
	param1
	)
	, prototype_0;
	ld.param.f32 	%f19, [retval0];
	} // callseq 0
	add.f32 	%f21, %f112, %f19;
	ld.global.u32 	%r19, [%rd17+-28];
	{ // callseq 1, 0
	.param .b32 param0;
	st.param.b32 	[param0], %r19;
	.param .b32 param1;
	st.param.f32 	[param1], %f14;
	.param .b32 retval0;
	prototype_1 : .callprototype (.param .b32 _) _ (.param .b32 _, .param .b32 _);
	call (retval0), 
	%rd8, 
	(
	param0, 
	param1
	)
	, prototype_1;
	ld.param.f32 	%f22, [retval0];
	} // callseq 1
	add.f32 	%f24, %f21, %f22;
	ld.global.u32 	%r20, [%rd17+-24];
	{ // callseq 2, 0
	.param .b32 param0;
	st.param.b32 	[param0], %r20;
	.param .b32 param1;
	st.param.f32 	[param1], %f14;
	.param .b32 retval0;
	prototype_2 : .callprototype (.param .b32 _) _ (.param .b32 _, .param .b32 _);
	call (retval0), 
	%rd8, 
	(
	param0, 
	param1
	)
	, prototype_2;
	ld.param.f32 	%f25, [retval0];
	} // callseq 2
	add.f32 	%f27, %f24, %f25;
	ld.global.u32 	%r21, [%rd17+-20];
	{ // callseq 3, 0
	.param .b32 param0;
	st.param.b32 	[param0], %r21;
	.param .b32 param1;
	st.param.f32 	[param1], %f14;
	.param .b32 retval0;
	prototype_3 : .callprototype (.param .b32 _) _ (.param .b32 _, .param .b32 _);
	call (retval0), 
	%rd8, 
	(
	param0, 
	param1
	)
	, prototype_3;
	ld.param.f32 	%f28, [retval0];
	} // callseq 3
	add.f32 	%f30, %f27, %f28;
	ld.global.u32 	%r22, [%rd17+-16];
	{ // callseq 4, 0
	.param .b32 param0;
	st.param.b32 	[param0], %r22;
	.param .b32 param1;
	st.param.f32 	[param1], %f14;
	.param .b32 retval0;
	prototype_4 : .callprototype (.param .b32 _) _ (.param .b32 _, .param .b32 _);
	call (retval0), 
	%rd8, 
	(
	param0, 
	param1
	)
	, prototype_4;
	ld.param.f32 	%f31, [retval0];
	} // callseq 4
	add.f32 	%f33, %f30, %f31;
	ld.global.u32 	%r23, [%rd17+-12];
	{ // callseq 5, 0
	.param .b32 param0;
	st.param.b32 	[param0], %r23;
	.param .b32 param1;
	st.param.f32 	[param1], %f14;
	.param .b32 retval0;
	prototype_5 : .callprototype (.param .b32 _) _ (.param .b32 _, .param .b32 _);
	call (retval0), 
	%rd8, 
	(
	param0, 
	param1
	)
	, prototype_5;
	ld.param.f32 	%f34, [retval0];
	} // callseq 5
	add.f32 	%f36, %f33, %f34;
	ld.global.u32 	%r24, [%rd17+-8];
	{ // callseq 6, 0
	.param .b32 param0;
	st.param.b32 	[param0], %r24;
	.param .b32 param1;
	st.param.f32 	[param1], %f14;
	.param .b32 retval0;
	prototype_6 : .callprototype (.param .b32 _) _ (.param .b32 _, .param .b32 _);
	call (retval0), 
	%rd8, 
	(
	param0, 
	param1
	)
	, prototype_6;
	ld.param.f32 	%f37, [retval0];
	} // callseq 6
	add.f32 	%f39, %f36, %f37;
	ld.global.u32 	%r25, [%rd17+-4];
	{ // callseq 7, 0
	.param .b32 param0;
	st.param.b32 	[param0], %r25;
	.param .b32 param1;
	st.param.f32 	[param1], %f14;
	.param .b32 retval0;
	prototype_7 : .callprototype (.param .b32 _) _ (.param .b32 _, .param .b32 _);
	call (retval0), 
	%rd8, 
	(
	param0, 
	param1
	)
	, prototype_7;
	ld.param.f32 	%f40, [retval0];
	} // callseq 7
	add.f32 	%f42, %f39, %f40;
	ld.global.u32 	%r26, [%rd17];
	{ // callseq 8, 0
	.param .b32 param0;
	st.param.b32 	[param0], %r26;
	.param .b32 param1;
	st.param.f32 	[param1], %f14;
	.param .b32 retval0;
	prototype_8 : .callprototype (.param .b32 _) _ (.param .b32 _, .param .b32 _);
	call (retval0), 
	%rd8, 
	(
	param0, 
	param1
	)
	, prototype_8;
	ld.param.f32 	%f43, [retval0];
	} // callseq 8
	add.f32 	%f45, %f42, %f43;
	ld.global.u32 	%r27, [%rd17+4];
	{ // callseq 9, 0
	.param .b32 param0;
	st.param.b32 	[param0], %r27;
	.param .b32 param1;
	st.param.f32 	[param1], %f14;
	.param .b32 retval0;
	prototype_9 : .callprototype (.param .b32 _) _ (.param .b32 _, .param .b32 _);
	call (retval0), 
	%rd8, 
	(
	param0, 
	param1
	)
	, prototype_9;
	ld.param.f32 	%f46, [retval0];
	} // callseq 9
	add.f32 	%f48, %f45, %f46;
	ld.global.u32 	%r28, [%rd17+8];
	{ // callseq 10, 0
	.param .b32 param0;
	st.param.b32 	[param0], %r28;
	.param .b32 param1;
	st.param.f32 	[param1], %f14;
	.param .b32 retval0;
	prototype_10 : .callprototype (.param .b32 _) _ (.param .b32 _, .param .b32 _);
	call (retval0), 
	%rd8, 
	(
	param0, 
	param1
	)
	, prototype_10;
	ld.param.f32 	%f49, [retval0];
	} // callseq 10
	add.f32 	%f51, %f48, %f49;
	ld.global.u32 	%r29, [%rd17+12];
	{ // callseq 11, 0
	.param .b32 param0;
	st.param.b32 	[param0], %r29;
	.param .b32 param1;
	st.param.f32 	[param1], %f14;
	.param .b32 retval0;
	prototype_11 : .callprototype (.param .b32 _) _ (.param .b32 _, .param .b32 _);
	call (retval0), 
	%rd8, 
	(
	param0, 
	param1
	)
	, prototype_11;
	ld.param.f32 	%f52, [retval0];
	} // callseq 11
	add.f32 	%f54, %f51, %f52;
	ld.global.u32 	%r30, [%rd17+16];
	{ // callseq 12, 0
	.param .b32 param0;
	st.param.b32 	[param0], %r30;
	.param .b32 param1;
	st.param.f32 	[param1], %f14;
	.param .b32 retval0;
	prototype_12 : .callprototype (.param .b32 _) _ (.param .b32 _, .param .b32 _);
	call (retval0), 
	%rd8, 
	(
	param0, 
	param1
	)
	, prototype_12;
	ld.param.f32 	%f55, [retval0];
	} // callseq 12
	add.f32 	%f57, %f54, %f55;
	ld.global.u32 	%r31, [%rd17+20];
	{ // callseq 13, 0
	.param .b32 param0;
	st.param.b32 	[param0], %r31;
	.param .b32 param1;
	st.param.f32 	[param1], %f14;
	.param .b32 retval0;
	prototype_13 : .callprototype (.param .b32 _) _ (.param .b32 _, .param .b32 _);
	call (retval0), 
	%rd8, 
	(
	param0, 
	param1
	)
	, prototype_13;
	ld.param.f32 	%f58, [retval0];
	} // callseq 13
	add.f32 	%f60, %f57, %f58;
	ld.global.u32 	%r32, [%rd17+24];
	{ // callseq 14, 0
	.param .b32 param0;
	st.param.b32 	[param0], %r32;
	.param .b32 param1;
	st.param.f32 	[param1], %f14;
	.param .b32 retval0;
	prototype_14 : .callprototype (.param .b32 _) _ (.param .b32 _, .param .b32 _);
	call (retval0), 
	%rd8, 
	(
	param0, 
	param1
	)
	, prototype_14;
	ld.param.f32 	%f61, [retval0];
	} // callseq 14
	add.f32 	%f63, %f60, %f61;
	ld.global.u32 	%r33, [%rd17+28];
	{ // callseq 15, 0
	.param .b32 param0;
	st.param.b32 	[param0], %r33;
	.param .b32 param1;
	st.param.f32 	[param1], %f14;
	.param .b32 retval0;
	prototype_15 : .callprototype (.param .b32 _) _ (.param .b32 _, .param .b32 _);
	call (retval0), 
	%rd8, 
	(
	param0, 
	param1
	)
	, prototype_15;
	ld.param.f32 	%f64, [retval0];
	} // callseq 15
	add.f32 	%f112, %f63, %f64;
	add.s32 	%r47, %r47, 16;
	add.s64 	%rd17, %rd17, 64;
	setp.ne.s32 	%p3, %r47, 0;
	@%p3 bra 	$L__BB2_3;
$L__BB2_4:
	setp.eq.s32 	%p4, %r1, 0;
	@%p4 bra 	$L__BB2_13;
	and.b32  	%r7, %r16, 7;
	setp.lt.u32 	%p5, %r1, 8;
	@%p5 bra 	$L__BB2_7;
	mul.wide.u32 	%rd11, %r49, 4;
	add.s64 	%rd12, %rd1, %rd11;
	ld.global.u32 	%r34, [%rd12];
	{ // callseq 16, 0
	.param .b32 param0;
	st.param.b32 	[param0], %r34;
	.param .b32 param1;
	st.param.f32 	[param1], %f14;
	.param .b32 retval0;
	prototype_16 : .callprototype (.param .b32 _) _ (.param .b32 _, .param .b32 _);
	call (retval0), 
	%rd8, 
	(
	param0, 
	param1
	)
	, prototype_16;
	ld.param.f32 	%f67, [retval0];
	} // callseq 16
	add.f32 	%f69, %f112, %f67;
	ld.global.u32 	%r35, [%rd12+4];
	{ // callseq 17, 0
	.param .b32 param0;
	st.param.b32 	[param0], %r35;
	.param .b32 param1;
	st.param.f32 	[param1], %f14;
	.param .b32 retval0;
	prototype_17 : .callprototype (.param .b32 _) _ (.param .b32 _, .param .b32 _);
	call (retval0), 
	%rd8, 
	(
	param0, 
	param1
	)
	, prototype_17;
	ld.param.f32 	%f70, [retval0];
	} // callseq 17
	add.f32 	%f72, %f69, %f70;
	ld.global.u32 	%r36, [%rd12+8];
	{ // callseq 18, 0
	.param .b32 param0;
	st.param.b32 	[param0], %r36;
	.param .b32 param1;
	st.param.f32 	[param1], %f14;
	.param .b32 retval0;
	prototype_18 : .callprototype (.param .b32 _) _ (.param .b32 _, .param .b32 _);
	call (retval0), 
	%rd8, 
	(
	param0, 
	param1
	)
	, prototype_18;
	ld.param.f32 	%f73, [retval0];
	} // callseq 18
	add.f32 	%f75, %f72, %f73;
	ld.global.u32 	%r37, [%rd12+12];
	{ // callseq 19, 0
	.param .b32 param0;
	st.param.b32 	[param0], %r37;
	.param .b32 param1;
	st.param.f32 	[param1], %f14;
	.param .b32 retval0;
	prototype_19 : .callprototype (.param .b32 _) _ (.param .b32 _, .param .b32 _);
	call (retval0), 
	%rd8, 
	(
	param0, 
	param1
	)
	, prototype_19;
	ld.param.f32 	%f76, [retval0];
	} // callseq 19
	add.f32 	%f78, %f75, %f76;
	ld.global.u32 	%r38, [%rd12+16];
	{ // callseq 20, 0
	.param .b32 param0;
	st.param.b32 	[param0], %r38;
	.param .b32 param1;
	st.param.f32 	[param1], %f14;
	.param .b32 retval0;
	prototype_20 : .callprototype (.param .b32 _) _ (.param .b32 _, .param .b32 _);
	call (retval0), 
	%rd8, 
	(
	param0, 
	param1
	)
	, prototype_20;
	ld.param.f32 	%f79, [retval0];
	} // callseq 20
	add.f32 	%f81, %f78, %f79;
	ld.global.u32 	%r39, [%rd12+20];
	{ // callseq 21, 0
	.param .b32 param0;
	st.param.b32 	[param0], %r39;
	.param .b32 param1;
	st.param.f32 	[param1], %f14;
	.param .b32 retval0;
	prototype_21 : .callprototype (.param .b32 _) _ (.param .b32 _, .param .b32 _);
	call (retval0), 
	%rd8, 
	(
	param0, 
	param1
	)
	, prototype_21;
	ld.param.f32 	%f82, [retval0];
	} // callseq 21
	add.f32 	%f84, %f81, %f82;
	ld.global.u32 	%r40, [%rd12+24];
	{ // callseq 22, 0
	.param .b32 param0;
	st.param.b32 	[param0], %r40;
	.param .b32 param1;
	st.param.f32 	[param1], %f14;
	.param .b32 retval0;
	prototype_22 : .callprototype (.param .b32 _) _ (.param .b32 _, .param .b32 _);
	call (retval0), 
	%rd8, 
	(
	param0, 
	param1
	)
	, prototype_22;
	ld.param.f32 	%f85, [retval0];
	} // callseq 22
	add.f32 	%f87, %f84, %f85;
	ld.global.u32 	%r41, [%rd12+28];
	{ // callseq 23, 0
	.param .b32 param0;
	st.param.b32 	[param0], %r41;
	.param .b32 param1;
	st.param.f32 	[param1], %f14;
	.param .b32 retval0;
	prototype_23 : .callprototype (.param .b32 _) _ (.param .b32 _, .param .b32 _);
	call (retval0), 
	%rd8, 
	(
	param0, 
	param1
	)
	, prototype_23;
	ld.param.f32 	%f88, [retval0];
	} // callseq 23
	add.f32 	%f112, %f87, %f88;
	add.s32 	%r49, %r49, 8;
$L__BB2_7:
	setp.eq.s32 	%p6, %r7, 0;
	@%p6 bra 	$L__BB2_13;
	and.b32  	%r10, %r16, 3;
	setp.lt.u32 	%p7, %r7, 4;
	@%p7 bra 	$L__BB2_10;
	mul.wide.u32 	%rd13, %r49, 4;
	add.s64 	%rd14, %rd1, %rd13;
	ld.global.u32 	%r42, [%rd14];
	{ // callseq 24, 0
	.param .b32 param0;
	st.param.b32 	[param0], %r42;
	.param .b32 param1;
	st.param.f32 	[param1], %f14;
	.param .b32 retval0;
	prototype_24 : .callprototype (.param .b32 _) _ (.param .b32 _, .param .b32 _);
	call (retval0), 
	%rd8, 
	(
	param0, 
	param1
	)
	, prototype_24;
	ld.param.f32 	%f91, [retval0];
	} // callseq 24
	add.f32 	%f93, %f112, %f91;
	ld.global.u32 	%r43, [%rd14+4];
	{ // callseq 25, 0
	.param .b32 param0;
	st.param.b32 	[param0], %r43;
	.param .b32 param1;
	st.param.f32 	[param1], %f14;
	.param .b32 retval0;
	prototype_25 : .callprototype (.param .b32 _) _ (.param .b32 _, .param .b32 _);
	call (retval0), 
	%rd8, 
	(
	param0, 
	param1
	)
	, prototype_25;
	ld.param.f32 	%f94, [retval0];
	} // callseq 25
	add.f32 	%f96, %f93, %f94;
	ld.global.u32 	%r44, [%rd14+8];
	{ // callseq 26, 0
	.param .b32 param0;
	st.param.b32 	[param0], %r44;
	.param .b32 param1;
	st.param.f32 	[param1], %f14;
	.param .b32 retval0;
	prototype_26 : .callprototype (.param .b32 _) _ (.param .b32 _, .param .b32 _);
	call (retval0), 
	%rd8, 
	(
	param0, 
	param1
	)
	, prototype_26;
	ld.param.f32 	%f97, [retval0];
	} // callseq 26
	add.f32 	%f99, %f96, %f97;
	ld.global.u32 	%r45, [%rd14+12];
	{ // callseq 27, 0
	.param .b32 param0;
	st.param.b32 	[param0], %r45;
	.param .b32 param1;
	st.param.f32 	[param1], %f14;
	.param .b32 retval0;
	prototype_27 : .callprototype (.param .b32 _) _ (.param .b32 _, .param .b32 _);
	call (retval0), 
	%rd8, 
	(
	param0, 
	param1
	)
	, prototype_27;
	ld.param.f32 	%f100, [retval0];
	} // callseq 27
	add.f32 	%f112, %f99, %f100;
	add.s32 	%r49, %r49, 4;
$L__BB2_10:
	setp.eq.s32 	%p8, %r10, 0;
	@%p8 bra 	$L__BB2_13;
	mul.wide.u32 	%rd15, %r49, 4;
	add.s64 	%rd18, %rd1, %rd15;
	neg.s32 	%r51, %r10;
$L__BB2_12:
	.pragma "nounroll";
	ld.global.u32 	%r46, [%rd18];
	{ // callseq 28, 0
	.param .b32 param0;
	st.param.b32 	[param0], %r46;
	.param .b32 param1;
	st.param.f32 	[param1], %f14;
	.param .b32 retval0;
	prototype_28 : .callprototype (.param .b32 _) _ (.param .b32 _, .param .b32 _);
	call (retval0), 
	%rd8, 
	(
	param0, 
	param1
	)
	, prototype_28;
	ld.param.f32 	%f102, [retval0];
	} // callseq 28
	add.f32 	%f112, %f112, %f102;
	add.s64 	%rd18, %rd18, 4;
	add.s32 	%r51, %r51, 1;
	setp.ne.s32 	%p9, %r51, 0;
	@%p9 bra 	$L__BB2_12;
$L__BB2_13:
	cvta.to.global.u64 	%rd16, %rd9;
	st.global.f32 	[%rd16], %f112;
	ret;

}


// ===== COMPILED SASS (sm_100) =====

	.target	sm_100

	.elftype	@"ET_EXEC"


//--------------------- .note.nv.tkinfo           --------------------------
	.section	.note.nv.tkinfo,"",@"SHT_NOTE"
	.sectionflags	@"SHF_NOTE_NV_TKINFO"
	.tkinfo
        /*0018*/ 	.word	0x00000002
        /*0030*/ 	.string	""
        /*0030*/ 	.string	"ptxas"
        /*0030*/ 	.string	"Cuda compilation tools, release 13.0, V13.0.88"
        /*0030*/ 	.string	"Build cuda_13.0.r13.0/compiler.36424714_0"
        /*0030*/ 	.string	"-arch sm_100 -m 64 "



//--------------------- .note.nv.cuinfo           --------------------------
	.section	.note.nv.cuinfo,"",@"SHT_NOTE"
	.sectionflags	@"SHF_NOTE_NV_CUINFO"
        /*0018*/ 	.short	0x0002
        /*001a*/ 	.short	0x0064
        /*001c*/ 	.short	0x0082
	.zero		2


//--------------------- .nv.info                  --------------------------
	.section	.nv.info,"",@"SHT_CUDA_INFO"
	.align	4


	//----- nvinfo : EIATTR_REGCOUNT
	.align		4
        /*0000*/ 	.byte	0x04, 0x2f
        /*0002*/ 	.short	(.L_3 - .L_2)
	.align		4
.L_2:
        /*0004*/ 	.word	index@(_Z3sumIiJfEEvPFfT_DpT0_EPS0_iPfS2_)
        /*0008*/ 	.word	0x0000001c


	//----- nvinfo : EIATTR_FRAME_SIZE
	.align		4
.L_3:
        /*000c*/ 	.byte	0x04, 0x11
        /*000e*/ 	.short	(.L_5 - .L_4)
	.align		4
.L_4:
        /*0010*/ 	.word	index@($__internal_0_$__cuda_sm3x_div_rn_noftz_f32_slowpath)
        /*0014*/ 	.word	0x00000018


	//----- nvinfo : EIATTR_FRAME_SIZE
	.align		4
.L_5:
        /*0018*/ 	.byte	0x04, 0x11
        /*001a*/ 	.short	(.L_7 - .L_6)
	.align		4
.L_6:
        /*001c*/ 	.word	index@($_Z3sumIiJfEEvPFfT_DpT0_EPS0_iPfS2_$_Z6divideif)
        /*0020*/ 	.word	0x00000018


	//----- nvinfo : EIATTR_FRAME_SIZE
	.align		4
.L_7:
        /*0024*/ 	.byte	0x04, 0x11
        /*0026*/ 	.short	(.L_9 - .L_8)
	.align		4
.L_8:
        /*0028*/ 	.word	index@($_Z3sumIiJfEEvPFfT_DpT0_EPS0_iPfS2_$_Z4multif)
        /*002c*/ 	.word	0x00000018


	//----- nvinfo : EIATTR_FRAME_SIZE
	.align		4
.L_9:
        /*0030*/ 	.byte	0x04, 0x11
        /*0032*/ 	.short	(.L_11 - .L_10)
	.align		4
.L_10:
        /*0034*/ 	.word	index@(_Z3sumIiJfEEvPFfT_DpT0_EPS0_iPfS2_)
        /*0038*/ 	.word	0x00000018


	//----- nvinfo : EIATTR_MIN_STACK_SIZE
	.align		4
.L_11:
        /*003c*/ 	.byte	0x04, 0x12
        /*003e*/ 	.short	(.L_13 - .L_12)
	.align		4
.L_12:
        /*0040*/ 	.word	index@(_Z3sumIiJfEEvPFfT_DpT0_EPS0_iPfS2_)
        /*0044*/ 	.word	0x00000018
.L_13:


//--------------------- .nv.compat                --------------------------
	.section	.nv.compat,"",@"SHT_CUDA_COMPAT_INFO"
	.align	4
        /*0000*/ 	.byte	0x02, 0x09, 0x00, 0x00, 0x02, 0x02, 0x01, 0x00, 0x02, 0x05, 0x05, 0x00, 0x03, 0x07, 0x01, 0x01
        /*0010*/ 	.byte	0x02, 0x03, 0x00, 0x00, 0x02, 0x06, 0x01, 0x00, 0x04, 0x0b, 0x08, 0x00, 0x01, 0x00, 0x00, 0x00
        /*0020*/ 	.byte	0x00, 0x00, 0x00, 0x00


//--------------------- .nv.info._Z3sumIiJfEEvPFfT_DpT0_EPS0_iPfS2_ --------------------------
	.section	.nv.info._Z3sumIiJfEEvPFfT_DpT0_EPS0_iPfS2_,"",@"SHT_CUDA_INFO"
	.sectionflags	@""
	.align	4


	//----- nvinfo : EIATTR_CUDA_API_VERSION
	.align		4
        /*0000*/ 	.byte	0x04, 0x37
        /*0002*/ 	.short	(.L_15 - .L_14)
.L_14:
        /*0004*/ 	.word	0x00000082


	//----- nvinfo : EIATTR_KPARAM_INFO
	.align		4
.L_15:
        /*0008*/ 	.byte	0x04, 0x17
        /*000a*/ 	.short	(.L_17 - .L_16)
.L_16:
        /*000c*/ 	.word	0x00000000
        /*0010*/ 	.short	0x0004
        /*0012*/ 	.short	0x0020
        /*0014*/ 	.byte	0x00, 0xf0, 0x11, 0x00


	//----- nvinfo : EIATTR_KPARAM_INFO
	.align		4
.L_17:
        /*0018*/ 	.byte	0x04, 0x17
        /*001a*/ 	.short	(.L_19 - .L_18)
.L_18:
        /*001c*/ 	.word	0x00000000
        /*0020*/ 	.short	0x0003
        /*0022*/ 	.short	0x0018
        /*0024*/ 	.byte	0x00, 0xf5, 0x21, 0x00


	//----- nvinfo : EIATTR_KPARAM_INFO
	.align		4
.L_19:
        /*0028*/ 	.byte	0x04, 0x17
        /*002a*/ 	.short	(.L_21 - .L_20)
.L_20:
        /*002c*/ 	.word	0x00000000
        /*0030*/ 	.short	0x0002
        /*0032*/ 	.short	0x0010
        /*0034*/ 	.byte	0x00, 0xf0, 0x11, 0x00


	//----- nvinfo : EIATTR_KPARAM_INFO
	.align		4
.L_21:
        /*0038*/ 	.byte	0x04, 0x17
        /*003a*/ 	.short	(.L_23 - .L_22)
.L_22:
        /*003c*/ 	.word	0x00000000
        /*0040*/ 	.short	0x0001
        /*0042*/ 	.short	0x0008
        /*0044*/ 	.byte	0x00, 0xf5, 0x21, 0x00


	//----- nvinfo : EIATTR_KPARAM_INFO
	.align		4
.L_23:
        /*0048*/ 	.byte	0x04, 0x17
        /*004a*/ 	.short	(.L_25 - .L_24)
.L_24:
        /*004c*/ 	.word	0x00000000
        /*0050*/ 	.short	0x0000
        /*0052*/ 	.short	0x0000
        /*0054*/ 	.byte	0x00, 0xf5, 0x21, 0x00


	//----- nvinfo : EIATTR_SPARSE_MMA_MASK
	.align		4
.L_25:
        /*0058*/ 	.byte	0x03, 0x50
        /*005a*/ 	.short	0x0000


	//----- nvinfo : EIATTR_MAXREG_COUNT
	.align		4
        /*005c*/ 	.byte	0x03, 0x1b
        /*005e*/ 	.short	0x00ff


	//----- nvinfo : EIATTR_MERCURY_ISA_VERSION
	.align		4
        /*0060*/ 	.byte	0x03, 0x5f
        /*0062*/ 	.short	0x0101


	//----- nvinfo : EIATTR_VRC_CTA_INIT_COUNT
	.align		4
        /*0064*/ 	.byte	0x02, 0x4a
	.zero		1
	.zero		1


	//----- nvinfo : EIATTR_EXIT_INSTR_OFFSETS
	.align		4
        /*0068*/ 	.byte	0x04, 0x1c
        /*006a*/ 	.short	(.L_27 - .L_26)


	//   ....[0]....
.L_26:
        /*006c*/ 	.word	0x00001180


	//----- nvinfo : EIATTR_CRS_STACK_SIZE
	.align		4
.L_27:
        /*0070*/ 	.byte	0x04, 0x1e
        /*0072*/ 	.short	(.L_29 - .L_28)
.L_28:
        /*0074*/ 	.word	0x00000000


	//----- nvinfo : EIATTR_CBANK_PARAM_SIZE
	.align		4
.L_29:
        /*0078*/ 	.byte	0x03, 0x19
        /*007a*/ 	.short	0x0024


	//----- nvinfo : EIATTR_PARAM_CBANK
	.align		4
        /*007c*/ 	.byte	0x04, 0x0a
        /*007e*/ 	.short	(.L_31 - .L_30)
	.align		4
.L_30:
        /*0080*/ 	.word	index@(.nv.constant0._Z3sumIiJfEEvPFfT_DpT0_EPS0_iPfS2_)
        /*0084*/ 	.short	0x0380
        /*0086*/ 	.short	0x0024


	//----- nvinfo : EIATTR_SW_WAR
	.align		4
.L_31:
        /*0088*/ 	.byte	0x04, 0x36
        /*008a*/ 	.short	(.L_33 - .L_32)
.L_32:
        /*008c*/ 	.word	0x00000008
.L_33:


//--------------------- .nv.callgraph             --------------------------
	.section	.nv.callgraph,"",@"SHT_CUDA_CALLGRAPH"
	.align	4
	.sectionentsize	8
	.align		4
        /*0000*/ 	.word	0x00000000
	.align		4
        /*0004*/ 	.word	0xffffffff
	.align		4
        /*0008*/ 	.word	0x00000000
	.align		4
        /*000c*/ 	.word	0xfffffffe
	.align		4
        /*0010*/ 	.word	0x00000000
	.align		4
        /*0014*/ 	.word	0xfffffffd
	.align		4
        /*0018*/ 	.word	0x00000000
	.align		4
        /*001c*/ 	.word	0xfffffffc


//--------------------- .nv.constant4             --------------------------
	.section	.nv.constant4,"a",@progbits
	.align	8
	.align		8
.nv.constant4:
        /*0000*/ 	.dword	divide_ptr
	.align		8
        /*0008*/ 	.dword	mult_ptr


//--------------------- .text._Z3sumIiJfEEvPFfT_DpT0_EPS0_iPfS2_ --------------------------
	.section	.text._Z3sumIiJfEEvPFfT_DpT0_EPS0_iPfS2_,"ax",@progbits
	.align	128
        .global         _Z3sumIiJfEEvPFfT_DpT0_EPS0_iPfS2_
        .type           _Z3sumIiJfEEvPFfT_DpT0_EPS0_iPfS2_,@function
        .size           _Z3sumIiJfEEvPFfT_DpT0_EPS0_iPfS2_,(.L_x_23 - _Z3sumIiJfEEvPFfT_DpT0_EPS0_iPfS2_)
        .other          _Z3sumIiJfEEvPFfT_DpT0_EPS0_iPfS2_,@"STO_CUDA_ENTRY STV_DEFAULT"
_Z3sumIiJfEEvPFfT_DpT0_EPS0_iPfS2_:
.text._Z3sumIiJfEEvPFfT_DpT0_EPS0_iPfS2_:
[----:B------:R-:W0:Y:S01]  /*0000*/  LDC R1, c[0x0][0x37c] ;  /* 0x0000df00ff017b82 */ /* 0x000e220000000800 */
[----:B------:R-:W1:Y:S01]  /*0010*/  LDCU UR4, c[0x0][0x390] ;  /* 0x00007200ff0477ac */ /* 0x000e620008000800 */
[----:B------:R-:W-:Y:S01]  /*0020*/  IMAD.MOV.U32 R17, RZ, RZ, RZ ;  /* 0x000000ffff117224 */ /* 0x000fe200078e00ff */
[----:B------:R-:W2:Y:S01]  /*0030*/  LDCU.64 UR36, c[0x0][0x358] ;  /* 0x00006b00ff2477ac */ /* 0x000ea20008000a00 */
[----:B-1----:R-:W-:-:S09]  /*0040*/  UISETP.GE.AND UP0, UPT, UR4, 0x1, UPT ;  /* 0x000000010400788c */ /* 0x002fd2000bf06270 */
[----:B--2---:R-:W-:Y:S05]  /*0050*/  BRA.U !UP0, `(.L_x_0) ;  /* 0x0000001108407547 */ /* 0x004fea000b800000 */
[----:B------:R-:W-:Y:S01]  /*0060*/  UISETP.GE.U32.AND UP0, UPT, UR4, 0x10, UPT ;  /* 0x000000100400788c */ /* 0x000fe2000bf06070 */
[----:B------:R-:W-:Y:S01]  /*0070*/  CS2R R16, SRZ ;  /* 0x0000000000107805 */ /* 0x000fe2000001ff00 */
[----:B------:R-:W-:-:S07]  /*0080*/  ULOP3.LUT UR38, UR4, 0xf, URZ, 0xc0, !UPT ;  /* 0x0000000f04267892 */ /* 0x000fce000f8ec0ff */
[----:B------:R-:W-:Y:S05]  /*0090*/  BRA.U !UP0, `(.L_x_1) ;  /* 0x0000000908107547 */ /* 0x000fea000b800000 */
[----:B------:R-:W1:Y:S01]  /*00a0*/  LDCU.64 UR6, c[0x0][0x388] ;  /* 0x00007100ff0677ac */ /* 0x000e620008000a00 */
[----:B------:R-:W2:Y:S01]  /*00b0*/  LDC.64 R22, c[0x0][0x380] ;  /* 0x0000e000ff167b82 */ /* 0x000ea20000000a00 */
[----:B------:R-:W-:Y:S01]  /*00c0*/  BSSY.RECONVERGENT B6, `(.L_x_1) ;  /* 0x0000081000067945 */ /* 0x000fe20003800200 */
[----:B------:R-:W-:Y:S01]  /*00d0*/  IMAD.MOV.U32 R17, RZ, RZ, RZ ;  /* 0x000000ffff117224 */ /* 0x000fe200078e00ff */
[----:B------:R-:W-:-:S04]  /*00e0*/  ULOP3.LUT UR4, UR4, 0x7ffffff0, URZ, 0xc0, !UPT ;  /* 0x7ffffff004047892 */ /* 0x000fc8000f8ec0ff */
[----:B------:R-:W-:Y:S02]  /*00f0*/  UIADD3 UR8, UPT, UPT, -UR4, URZ, URZ ;  /* 0x000000ff04087290 */ /* 0x000fe4000fffe1ff */
[----:B------:R-:W-:-:S04]  /*0100*/  IMAD.U32 R16, RZ, RZ, UR4 ;  /* 0x00000004ff107e24 */ /* 0x000fc8000f8e00ff */
[----:B------:R-:W-:Y:S01]  /*0110*/  MOV R2, UR8 ;  /* 0x0000000800027c02 */ /* 0x000fe20008000f00 */
[----:B-1----:R-:W-:-:S04]  /*0120*/  UIADD3 UR5, UP0, UPT, UR6, 0x20, URZ ;  /* 0x0000002006057890 */ /* 0x002fc8000ff1e0ff */
[----:B------:R-:W-:Y:S02]  /*0130*/  UIADD3.X UR6, UPT, UPT, URZ, UR7, URZ, UP0, !UPT ;  /* 0x00000007ff067290 */ /* 0x000fe400087fe4ff */
[----:B------:R-:W-:-:S04]  /*0140*/  IMAD.U32 R24, RZ, RZ, UR5 ;  /* 0x00000005ff187e24 */ /* 0x000fc8000f8e00ff */
[----:B------:R-:W-:-:S07]  /*0150*/  IMAD.U32 R25, RZ, RZ, UR6 ;  /* 0x00000006ff197e24 */ /* 0x000fce000f8e00ff */
.L_x_2:
[----:B------:R1:W5:Y:S01]  /*0160*/  LDG.E R4, desc[UR36][R24.64+-0x20] ;  /* 0xffffe02418047981 */ /* 0x000362000c1e1900 */
[----:B------:R-:W3:Y:S01]  /*0170*/  LDCU UR4, c[0x0][0x3a0] ;  /* 0x00007400ff0477ac */ /* 0x000ee20008000800 */
[----:B------:R-:W-:Y:S01]  /*0180*/  VIADD R2, R2, 0x10 ;  /* 0x0000001002027836 */ /* 0x000fe20000000000 */
[----:B------:R-:W-:Y:S01]  /*0190*/  MOV R20, 0x1f0 ;  /* 0x000001f000147802 */ /* 0x000fe20000000f00 */
[----:B------:R-:W-:-:S03]  /*01a0*/  IMAD.MOV.U32 R21, RZ, RZ, 0x0 ;  /* 0x00000000ff157424 */ /* 0x000fc600078e00ff */
[----:B------:R-:W-:-:S04]  /*01b0*/  ISETP.NE.AND P0, PT, R2, RZ, PT ;  /* 0x000000ff0200720c */ /* 0x000fc80003f05270 */
[----:B------:R-:W-:Y:S02]  /*01c0*/  P2R R18, PR, RZ, 0x1 ;  /* 0x00000001ff127803 */ /* 0x000fe40000000000 */
[----:B-1-3--:R-:W-:-:S07]  /*01d0*/  MOV R5, UR4 ;  /* 0x0000000400057c02 */ /* 0x00afce0008000f00 */
[----:B0-2--5:R-:W-:Y:S05]  /*01e0*/  CALL.REL.NOINC R22 `(_Z3sumIiJfEEvPFfT_DpT0_EPS0_iPfS2_) ;  /* 0xfffffffc16847344 */ /* 0x025fea0003c3ffff */
[----:B------:R-:W-:Y:S02]  /*01f0*/  FADD R17, R17, R4 ;  /* 0x0000000411117221 */ /* 0x000fe40000000000 */
[----:B------:R0:W5:Y:S01]  /*0200*/  LDG.E R4, desc[UR36][R24.64+-0x1c] ;  /* 0xffffe42418047981 */ /* 0x000162000c1e1900 */
[----:B------:R-:W1:Y:S01]  /*0210*/  LDCU UR4, c[0x0][0x3a0] ;  /* 0x00007400ff0477ac */ /* 0x000e620008000800 */
[----:B------:R-:W-:Y:S01]  /*0220*/  MOV R20, 0x260 ;  /* 0x0000026000147802 */ /* 0x000fe20000000f00 */
[----:B------:R-:W-:Y:S02]  /*0230*/  IMAD.MOV.U32 R21, RZ, RZ, 0x0 ;  /* 0x00000000ff157424 */ /* 0x000fe400078e00ff */
[----:B01----:R-:W-:-:S07]  /*0240*/  IMAD.U32 R5, RZ, RZ, UR4 ;  /* 0x00000004ff057e24 */ /* 0x003fce000f8e00ff */
[----:B-----5:R-:W-:Y:S05]  /*0250*/  CALL.REL.NOINC R22 `(_Z3sumIiJfEEvPFfT_DpT0_EPS0_iPfS2_) ;  /* 0xfffffffc16687344 */ /* 0x020fea0003c3ffff */
[----:B------:R-:W-:Y:S02]  /*0260*/  FADD R17, R17, R4 ;  /* 0x0000000411117221 */ /* 0x000fe40000000000 */
[----:B------:R0:W5:Y:S01]  /*0270*/  LDG.E R4, desc[UR36][R24.64+-0x18] ;  /* 0xffffe82418047981 */ /* 0x000162000c1e1900 */
[----:B------:R-:W1:Y:S01]  /*0280*/  LDCU UR4, c[0x0][0x3a0] ;  /* 0x00007400ff0477ac */ /* 0x000e620008000800 */
[----:B------:R-:W-:Y:S01]  /*0290*/  MOV R20, 0x2d0 ;  /* 0x000002d000147802 */ /* 0x000fe20000000f00 */
[----:B------:R-:W-:Y:S01]  /*02a0*/  IMAD.MOV.U32 R21, RZ, RZ, 0x0 ;  /* 0x00000000ff157424 */ /* 0x000fe200078e00ff */
[----:B01----:R-:W-:-:S07]  /*02b0*/  MOV R5, UR4 ;  /* 0x0000000400057c02 */ /* 0x003fce0008000f00 */
[----:B-----5:R-:W-:Y:S05]  /*02c0*/  CALL.REL.NOINC R22 `(_Z3sumIiJfEEvPFfT_DpT0_EPS0_iPfS2_) ;  /* 0xfffffffc164c7344 */ /* 0x020fea0003c3ffff */
        /* <DEDUP_REMOVED lines=91> */
[----:B------:R-:W-:Y:S01]  /*0880*/  ISETP.NE.AND P6, PT, R18, RZ, PT ;  /* 0x000000ff1200720c */ /* 0x000fe20003fc5270 */
[----:B------:R-:W-:Y:S01]  /*0890*/  FADD R17, R17, R4 ;  /* 0x0000000411117221 */ /* 0x000fe20000000000 */
[----:B------:R-:W-:-:S04]  /*08a0*/  IADD3 R24, P0, PT, R24, 0x40, RZ ;  /* 0x0000004018187810 */ /* 0x000fc80007f1e0ff */
[----:B------:R-:W-:-:S07]  /*08b0*/  IADD3.X R25, PT, PT, RZ, R25, RZ, P0, !PT ;  /* 0x00000019ff197210 */ /* 0x000fce00007fe4ff */
[----:B------:R-:W-:Y:S05]  /*08c0*/  @P6 BRA `(.L_x_2) ;  /* 0xfffffff800246947 */ /* 0x000fea000383ffff */
[----:B------:R-:W-:Y:S05]  /*08d0*/  BSYNC.RECONVERGENT B6 ;  /* 0x0000000000067941 */ /* 0x000fea0003800200 */
.L_x_1:
[----:B------:R-:W-:Y:S01]  /*08e0*/  UISETP.NE.AND UP0, UPT, UR38, URZ, UPT ;  /* 0x000000ff2600728c */ /* 0x000fe2000bf05270 */
[----:B------:R-:W-:Y:S08]  /*08f0*/  BSSY.RECONVERGENT B6, `(.L_x_0) ;  /* 0x0000086000067945 */ /* 0x000ff00003800200 */
[----:B------:R-:W-:Y:S05]  /*0900*/  BRA.U !UP0, `(.L_x_3) ;  /* 0x0000000908107547 */ /* 0x000fea000b800000 */
[----:B------:R-:W1:Y:S01]  /*0910*/  LDC R2, c[0x0][0x390] ;  /* 0x0000e400ff027b82 */ /* 0x000e620000000800 */
[----:B------:R-:W-:Y:S01]  /*0920*/  UISETP.GE.U32.AND UP0, UPT, UR38, 0x8, UPT ;  /* 0x000000082600788c */ /* 0x000fe2000bf06070 */
[----:B-1----:R-:W-:-:S08]  /*0930*/  LOP3.LUT R2, R2, 0x7, RZ, 0xc0, !PT ;  /* 0x0000000702027812 */ /* 0x002fd000078ec0ff */
[----:B------:R-:W-:Y:S05]  /*0940*/  BRA.U !UP0, `(.L_x_4) ;  /* 0x00000005080c7547 */ /* 0x000fea000b800000 */
[----:B------:R-:W1:Y:S01]  /*0950*/  LDC.64 R18, c[0x0][0x388] ;  /* 0x0000e200ff127b82 */ /* 0x000e620000000a00 */
[----:B------:R-:W2:Y:S07]  /*0960*/  LDCU UR4, c[0x0][0x3a0] ;  /* 0x00007400ff0477ac */ /* 0x000eae0008000800 */
[----:B------:R-:W3:Y:S01]  /*0970*/  LDC.64 R6, c[0x0][0x380] ;  /* 0x0000e000ff067b82 */ /* 0x000ee20000000a00 */
[----:B-1----:R-:W-:-:S05]  /*0980*/  IMAD.WIDE.U32 R18, R16, 0x4, R18 ;  /* 0x0000000410127825 */ /* 0x002fca00078e0012 */
[----:B------:R1:W5:Y:S01]  /*0990*/  LDG.E R4, desc[UR36][R18.64] ;  /* 0x0000002412047981 */ /* 0x000362000c1e1900 */
[----:B--2---:R-:W-:Y:S01]  /*09a0*/  IMAD.U32 R5, RZ, RZ, UR4 ;  /* 0x00000004ff057e24 */ /* 0x004fe2000f8e00ff */
[----:B------:R-:W-:Y:S01]  /*09b0*/  MOV R20, 0x9e0 ;  /* 0x000009e000147802 */ /* 0x000fe20000000f00 */
[----:B---3--:R-:W-:-:S07]  /*09c0*/  IMAD.MOV.U32 R21, RZ, RZ, 0x0 ;  /* 0x00000000ff157424 */ /* 0x008fce00078e00ff */
[----:B01---5:R-:W-:Y:S05]  /*09d0*/  CALL.REL.NOINC R6 `(_Z3sumIiJfEEvPFfT_DpT0_EPS0_iPfS2_) ;  /* 0xfffffff406887344 */ /* 0x023fea0003c3ffff */
[----:B------:R-:W-:Y:S01]  /*09e0*/  FADD R17, R17, R4 ;  /* 0x0000000411117221 */ /* 0x000fe20000000000 */
[----:B------:R-:W0:Y:S01]  /*09f0*/  LDC.64 R6, c[0x0][0x380] ;  /* 0x0000e000ff067b82 */ /* 0x000e220000000a00 */
[----:B------:R1:W5:Y:S01]  /*0a00*/  LDG.E R4, desc[UR36][R18.64+0x4] ;  /* 0x0000042412047981 */ /* 0x000362000c1e1900 */
[----:B------:R-:W2:Y:S01]  /*0a10*/  LDCU UR4, c[0x0][0x3a0] ;  /* 0x00007400ff0477ac */ /* 0x000ea20008000800 */
[----:B------:R-:W-:Y:S01]  /*0a20*/  MOV R20, 0xa60 ;  /* 0x00000a6000147802 */ /* 0x000fe20000000f00 */
[----:B------:R-:W-:Y:S01]  /*0a30*/  IMAD.MOV.U32 R21, RZ, RZ, 0x0 ;  /* 0x00000000ff157424 */ /* 0x000fe200078e00ff */
[----:B-12---:R-:W-:-:S07]  /*0a40*/  MOV R5, UR4 ;  /* 0x0000000400057c02 */ /* 0x006fce0008000f00 */
[----:B0----5:R-:W-:Y:S05]  /*0a50*/  CALL.REL.NOINC R6 `(_Z3sumIiJfEEvPFfT_DpT0_EPS0_iPfS2_) ;  /* 0xfffffff406687344 */ /* 0x021fea0003c3ffff */
[----:B------:R-:W-:Y:S01]  /*0a60*/  FADD R17, R17, R4 ;  /* 0x0000000411117221 */ /* 0x000fe20000000000 */
[----:B------:R-:W0:Y:S01]  /*0a70*/  LDC.64 R6, c[0x0][0x380] ;  /* 0x0000e000ff067b82 */ /* 0x000e220000000a00 */
[----:B------:R1:W5:Y:S01]  /*0a80*/  LDG.E R4, desc[UR36][R18.64+0x8] ;  /* 0x0000082412047981 */ /* 0x000362000c1e1900 */
[----:B------:R-:W2:Y:S01]  /*0a90*/  LDCU UR4, c[0x0][0x3a0] ;  /* 0x00007400ff0477ac */ /* 0x000ea20008000800 */
[----:B------:R-:W-:Y:S01]  /*0aa0*/  HFMA2 R21, -RZ, RZ, 0, 0 ;  /* 0x00000000ff157431 */ /* 0x000fe200000001ff */
[----:B------:R-:W-:Y:S01]  /*0ab0*/  MOV R20, 0xae0 ;  /* 0x00000ae000147802 */ /* 0x000fe20000000f00 */
[----:B-12---:R-:W-:-:S07]  /*0ac0*/  IMAD.U32 R5, RZ, RZ, UR4 ;  /* 0x00000004ff057e24 */ /* 0x006fce000f8e00ff */
[----:B0----5:R-:W-:Y:S05]  /*0ad0*/  CALL.REL.NOINC R6 `(_Z3sumIiJfEEvPFfT_DpT0_EPS0_iPfS2_) ;  /* 0xfffffff406487344 */ /* 0x021fea0003c3ffff */
[----:B------:R-:W-:Y:S01]  /*0ae0*/  FADD R17, R17, R4 ;  /* 0x0000000411117221 */ /* 0x000fe20000000000 */
[----:B------:R-:W0:Y:S01]  /*0af0*/  LDC.64 R6, c[0x0][0x380] ;  /* 0x0000e000ff067b82 */ /* 0x000e220000000a00 */
[----:B------:R1:W5:Y:S01]  /*0b00*/  LDG.E R4, desc[UR36][R18.64+0xc] ;  /* 0x00000c2412047981 */ /* 0x000362000c1e1900 */
[----:B------:R-:W2:Y:S01]  /*0b10*/  LDCU UR4, c[0x0][0x3a0] ;  /* 0x00007400ff0477ac */ /* 0x000ea20008000800 */
[----:B------:R-:W-:Y:S01]  /*0b20*/  MOV R20, 0xb60 ;  /* 0x00000b6000147802 */ /* 0x000fe20000000f00 */
[----:B------:R-:W-:Y:S02]  /*0b30*/  IMAD.MOV.U32 R21, RZ, RZ, 0x0 ;  /* 0x00000000ff157424 */ /* 0x000fe400078e00ff */
[----:B-12---:R-:W-:-:S07]  /*0b40*/  IMAD.U32 R5, RZ, RZ, UR4 ;  /* 0x00000004ff057e24 */ /* 0x006fce000f8e00ff */
[----:B0----5:R-:W-:Y:S05]  /*0b50*/  CALL.REL.NOINC R6 `(_Z3sumIiJfEEvPFfT_DpT0_EPS0_iPfS2_) ;  /* 0xfffffff406287344 */ /* 0x021fea0003c3ffff */
        /* <DEDUP_REMOVED lines=33> */
[----:B------:R-:W-:-:S07]  /*0d70*/  VIADD R16, R16, 0x8 ;  /* 0x0000000810107836 */ /* 0x000fce0000000000 */
.L_x_4:
[----:B------:R-:W-:-:S13]  /*0d80*/  ISETP.NE.AND P0, PT, R2, RZ, PT ;  /* 0x000000ff0200720c */ /* 0x000fda0003f05270 */
[----:B------:R-:W-:Y:S05]  /*0d90*/  @!P0 BRA `(.L_x_3) ;  /* 0x0000000000ec8947 */ /* 0x000fea0003800000 */
[----:B------:R-:W1:Y:S01]  /*0da0*/  LDC R0, c[0x0][0x390] ;  /* 0x0000e400ff007b82 */ /* 0x000e620000000800 */
[----:B------:R-:W-:Y:S02]  /*0db0*/  ISETP.GE.U32.AND P0, PT, R2, 0x4, PT ;  /* 0x000000040200780c */ /* 0x000fe40003f06070 */
[----:B-1----:R-:W-:-:S11]  /*0dc0*/  LOP3.LUT R2, R0, 0x3, RZ, 0xc0, !PT ;  /* 0x0000000300027812 */ /* 0x002fd600078ec0ff */
[----:B------:R-:W-:Y:S05]  /*0dd0*/  @!P0 BRA `(.L_x_5) ;  /* 0x00000000008c8947 */ /* 0x000fea0003800000 */
[----:B------:R-:W1:Y:S01]  /*0de0*/  LDC.64 R18, c[0x0][0x388] ;  /* 0x0000e200ff127b82 */ /* 0x000e620000000a00 */
[----:B------:R-:W2:Y:S07]  /*0df0*/  LDCU UR4, c[0x0][0x3a0] ;  /* 0x00007400ff0477ac */ /* 0x000eae0008000800 */
[----:B------:R-:W3:Y:S01]  /*0e00*/  LDC.64 R6, c[0x0][0x380] ;  /* 0x0000e000ff067b82 */ /* 0x000ee20000000a00 */
[----:B-1----:R-:W-:-:S05]  /*0e10*/  IMAD.WIDE.U32 R18, R16, 0x4, R18 ;  /* 0x0000000410127825 */ /* 0x002fca00078e0012 */
[----:B------:R1:W5:Y:S01]  /*0e20*/  LDG.E R4, desc[UR36][R18.64] ;  /* 0x0000002412047981 */ /* 0x000362000c1e1900 */
[----:B--2---:R-:W-:Y:S01]  /*0e30*/  MOV R5, UR4 ;  /* 0x0000000400057c02 */ /* 0x004fe20008000f00 */
[----:B------:R-:W-:Y:S01]  /*0e40*/  IMAD.MOV.U32 R21, RZ, RZ, 0x0 ;  /* 0x00000000ff157424 */ /* 0x000fe200078e00ff */
[----:B---3--:R-:W-:-:S07]  /*0e50*/  MOV R20, 0xe70 ;  /* 0x00000e7000147802 */ /* 0x008fce0000000f00 */
[----:B01---5:R-:W-:Y:S05]  /*0e60*/  CALL.REL.NOINC R6 `(_Z3sumIiJfEEvPFfT_DpT0_EPS0_iPfS2_) ;  /* 0xfffffff006647344 */ /* 0x023fea0003c3ffff */
        /* <DEDUP_REMOVED lines=26> */
.L_x_5:
[----:B------:R-:W-:-:S13]  /*1010*/  ISETP.NE.AND P0, PT, R2, RZ, PT ;  /* 0x000000ff0200720c */ /* 0x000fda0003f05270 */
[----:B------:R-:W-:Y:S05]  /*1020*/  @!P0 BRA `(.L_x_3) ;  /* 0x0000000000488947 */ /* 0x000fea0003800000 */
[----:B------:R-:W1:Y:S01]  /*1030*/  LDC.64 R22, c[0x0][0x388] ;  /* 0x0000e200ff167b82 */ /* 0x000e620000000a00 */
[----:B------:R-:W-:-:S07]  /*1040*/  IADD3 R2, PT, PT, -R2, RZ, RZ ;  /* 0x000000ff02027210 */ /* 0x000fce0007ffe1ff */
[----:B------:R-:W2:Y:S01]  /*1050*/  LDC.64 R18, c[0x0][0x380] ;  /* 0x0000e000ff127b82 */ /* 0x000ea20000000a00 */
[----:B-1----:R-:W-:-:S07]  /*1060*/  IMAD.WIDE.U32 R22, R16, 0x4, R22 ;  /* 0x0000000410167825 */ /* 0x002fce00078e0016 */
.L_x_6:
[----:B------:R1:W5:Y:S01]  /*1070*/  LDG.E R4, desc[UR36][R22.64] ;  /* 0x0000002416047981 */ /* 0x000362000c1e1900 */
[----:B------:R-:W3:Y:S01]  /*1080*/  LDCU UR4, c[0x0][0x3a0] ;  /* 0x00007400ff0477ac */ /* 0x000ee20008000800 */
[----:B------:R-:W-:Y:S02]  /*1090*/  VIADD R2, R2, 0x1 ;  /* 0x0000000102027836 */ /* 0x000fe40000000000 */
[----:B------:R-:W-:Y:S01]  /*10a0*/  HFMA2 R21, -RZ, RZ, 0, 0 ;  /* 0x00000000ff157431 */ /* 0x000fe200000001ff */
[----:B------:R-:W-:Y:S02]  /*10b0*/  MOV R20, 0x1100 ;  /* 0x0000110000147802 */ /* 0x000fe40000000f00 */
[----:B------:R-:W-:-:S04]  /*10c0*/  ISETP.NE.AND P0, PT, R2, RZ, PT ;  /* 0x000000ff0200720c */ /* 0x000fc80003f05270 */
[----:B------:R-:W-:Y:S01]  /*10d0*/  P2R R0, PR, RZ, 0x1 ;  /* 0x00000001ff007803 */ /* 0x000fe20000000000 */
[----:B-1-3--:R-:W-:-:S08]  /*10e0*/  IMAD.U32 R5, RZ, RZ, UR4 ;  /* 0x00000004ff057e24 */ /* 0x00afd0000f8e00ff */
[----:B0-2--5:R-:W-:Y:S05]  /*10f0*/  CALL.REL.NOINC R18 `(_Z3sumIiJfEEvPFfT_DpT0_EPS0_iPfS2_) ;  /* 0xffffffec12c07344 */ /* 0x025fea0003c3ffff */
[----:B------:R-:W-:Y:S01]  /*1100*/  ISETP.NE.AND P6, PT, R2, RZ, PT ;  /* 0x000000ff0200720c */ /* 0x000fe20003fc5270 */
[----:B------:R-:W-:Y:S01]  /*1110*/  FADD R17, R17, R4 ;  /* 0x0000000411117221 */ /* 0x000fe20000000000 */
[----:B------:R-:W-:-:S05]  /*1120*/  IADD3 R22, P0, PT, R22, 0x4, RZ ;  /* 0x0000000416167810 */ /* 0x000fca0007f1e0ff */
[----:B------:R-:W-:-:S06]  /*1130*/  IMAD.X R23, RZ, RZ, R23, P0 ;  /* 0x000000ffff177224 */ /* 0x000fcc00000e0617 */
[----:B------:R-:W-:Y:S05]  /*1140*/  @P6 BRA `(.L_x_6) ;  /* 0xfffffffc00c86947 */ /* 0x000fea000383ffff */
.L_x_3:
[----:B------:R-:W-:Y:S05]  /*1150*/  BSYNC.RECONVERGENT B6 ;  /* 0x0000000000067941 */ /* 0x000fea0003800200 */
.L_x_0:
[----:B------:R-:W1:Y:S02]  /*1160*/  LDC.64 R2, c[0x0][0x398] ;  /* 0x0000e600ff027b82 */ /* 0x000e640000000a00 */
[----:B-1----:R-:W-:Y:S01]  /*1170*/  STG.E desc[UR36][R2.64], R17 ;  /* 0x0000001102007986 */ /* 0x002fe2000c101924 */
[----:B------:R-:W-:Y:S05]  /*1180*/  EXIT ;  /* 0x000000000000794d */ /* 0x000fea0003800000 */
        .type           $_Z3sumIiJfEEvPFfT_DpT0_EPS0_iPfS2_$_Z4multif,@function
        .size           $_Z3sumIiJfEEvPFfT_DpT0_EPS0_iPfS2_$_Z4multif,($_Z3sumIiJfEEvPFfT_DpT0_EPS0_iPfS2_$_Z6divideif - $_Z3sumIiJfEEvPFfT_DpT0_EPS0_iPfS2_$_Z4multif)
$_Z3sumIiJfEEvPFfT_DpT0_EPS0_iPfS2_$_Z4multif:
[----:B------:R-:W-:-:S05]  /*1190*/  I2FP.F32.S32 R4, R4 ;  /* 0x0000000400047245 */ /* 0x000fca0000201400 */
[----:B------:R-:W-:Y:S01]  /*11a0*/  FMUL R4, R4, R5 ;  /* 0x0000000504047220 */ /* 0x000fe20000400000 */
[----:B------:R-:W-:Y:S06]  /*11b0*/  RET.REL.NODEC R20 `(_Z3sumIiJfEEvPFfT_DpT0_EPS0_iPfS2_) ;  /* 0xffffffec14907950 */ /* 0x000fec0003c3ffff */
        .type           $_Z3sumIiJfEEvPFfT_DpT0_EPS0_iPfS2_$_Z6divideif,@function
        .size           $_Z3sumIiJfEEvPFfT_DpT0_EPS0_iPfS2_$_Z6divideif,($__internal_0_$__cuda_sm3x_div_rn_noftz_f32_slowpath - $_Z3sumIiJfEEvPFfT_DpT0_EPS0_iPfS2_$_Z6divideif)
$_Z3sumIiJfEEvPFfT_DpT0_EPS0_iPfS2_$_Z6divideif:
[----:B------:R-:W-:-:S05]  /*11c0*/  VIADD R1, R1, 0xfffffff0 ;  /* 0xfffffff001017836 */ /* 0x000fca0000000000 */
[----:B------:R-:W-:Y:S04]  /*11d0*/  STL [R1+0x8], R21 ;  /* 0x0000081501007387 */ /* 0x000fe80000100800 */
[----:B------:R-:W-:Y:S04]  /*11e0*/  STL [R1+0x4], R20 ;  /* 0x0000041401007387 */ /* 0x000fe80000100800 */
[----:B------:R0:W-:Y:S02]  /*11f0*/  STL [R1], R2 ;  /* 0x0000000201007387 */ /* 0x0001e40000100800 */
[----:B0-----:R-:W0:Y:S05]  /*1200*/  BMOV.32.CLEAR R2, B6 ;  /* 0x0000000006027355 */ /* 0x001e2a0000100000 */
[----:B------:R-:W1:Y:S01]  /*1210*/  MUFU.RCP R6, R5 ;  /* 0x0000000500067308 */ /* 0x000e620000001000 */
[----:B------:R-:W-:Y:S01]  /*1220*/  I2FP.F32.S32 R0, R4 ;  /* 0x0000000400007245 */ /* 0x000fe20000201400 */
[----:B------:R-:W-:Y:S06]  /*1230*/  BSSY.RECONVERGENT B6, `(.L_x_7) ;  /* 0x000000c000067945 */ /* 0x000fec0003800200 */
[----:B------:R-:W2:Y:S01]  /*1240*/  FCHK P0, R0, R5 ;  /* 0x0000000500007302 */ /* 0x000ea20000000000 */
[----:B-1----:R-:W-:-:S04]  /*1250*/  FFMA R3, R6, -R5, 1 ;  /* 0x3f80000006037423 */ /* 0x002fc80000000805 */
[----:B------:R-:W-:-:S04]  /*1260*/  FFMA R3, R6, R3, R6 ;  /* 0x0000000306037223 */ /* 0x000fc80000000006 */
[----:B------:R-:W-:-:S04]  /*1270*/  FFMA R4, R0, R3, RZ ;  /* 0x0000000300047223 */ /* 0x000fc800000000ff */
[----:B------:R-:W-:-:S04]  /*1280*/  FFMA R6, R4, -R5, R0 ;  /* 0x8000000504067223 */ /* 0x000fc80000000000 */
[----:B------:R-:W-:Y:S01]  /*1290*/  FFMA R4, R3, R6, R4 ;  /* 0x0000000603047223 */ /* 0x000fe20000000004 */
[----:B0-2---:R-:W-:Y:S06]  /*12a0*/  @!P0 BRA `(.L_x_8) ;  /* 0x0000000000108947 */ /* 0x005fec0003800000 */
[----:B------:R-:W-:Y:S01]  /*12b0*/  MOV R4, R0 ;  /* 0x0000000000047202 */ /* 0x000fe20000000f00 */
[----:B------:R-:W-:Y:S01]  /*12c0*/  IMAD.MOV.U32 R21, RZ, RZ, 0x0 ;  /* 0x00000000ff157424 */ /* 0x000fe200078e00ff */
[----:B------:R-:W-:-:S07]  /*12d0*/  MOV R20, 0x12f0 ;  /* 0x000012f000147802 */ /* 0x000fce0000000f00 */
[----:B------:R-:W-:Y:S05]  /*12e0*/  CALL.REL.NOINC `($__internal_0_$__cuda_sm3x_div_rn_noftz_f32_slowpath) ;  /* 0x00000000001c7944 */ /* 0x000fea0003c00000 */
.L_x_8:
[----:B------:R-:W-:Y:S05]  /*12f0*/  BSYNC.RECONVERGENT B6 ;  /* 0x0000000000067941 */ /* 0x000fea0003800200 */
.L_x_7:
[----:B------:R-:W2:Y:S01]  /*1300*/  LDL R20, [R1+0x4] ;  /* 0x0000040001147983 */ /* 0x000ea20000100800 */
[----:B------:R0:W-:Y:S05]  /*1310*/  BMOV.32 B6, R2 ;  /* 0x0000000206007356 */ /* 0x0001ea0000000000 */
[----:B------:R-:W2:Y:S04]  /*1320*/  LDL R21, [R1+0x8] ;  /* 0x0000080001157983 */ /* 0x000ea80000100800 */
[----:B0-----:R0:W2:Y:S02]  /*1330*/  LDL R2, [R1] ;  /* 0x0000000001027983 */ /* 0x0010a40000100800 */
[----:B0-----:R-:W-:Y:S01]  /*1340*/  VIADD R1, R1, 0x10 ;  /* 0x0000001001017836 */ /* 0x001fe20000000000 */
[----:B--2---:R-:W-:Y:S06]  /*1350*/  RET.REL.NODEC R20 `(_Z3sumIiJfEEvPFfT_DpT0_EPS0_iPfS2_) ;  /* 0xffffffec14287950 */ /* 0x004fec0003c3ffff */
        .weak           $__internal_0_$__cuda_sm3x_div_rn_noftz_f32_slowpath
        .type           $__internal_0_$__cuda_sm3x_div_rn_noftz_f32_slowpath,@function
        .size           $__internal_0_$__cuda_sm3x_div_rn_noftz_f32_slowpath,(.L_x_23 - $__internal_0_$__cuda_sm3x_div_rn_noftz_f32_slowpath)
$__internal_0_$__cuda_sm3x_div_rn_noftz_f32_slowpath:
[----:B------:R-:W-:-:S05]  /*1360*/  IADD3 R1, PT, PT, R1, -0x8, RZ ;  /* 0xfffffff801017810 */ /* 0x000fca0007ffe0ff */
[----:B------:R0:W-:Y:S02]  /*1370*/  STL [R1], R2 ;  /* 0x0000000201007387 */ /* 0x0001e40000100800 */
[----:B0-----:R-:W-:Y:S01]  /*1380*/  SHF.R.U32.HI R2, RZ, 0x17, R5 ;  /* 0x00000017ff027819 */ /* 0x001fe20000011605 */
[----:B------:R-:W-:Y:S01]  /*1390*/  BSSY.RECONVERGENT B0, `(.L_x_9) ;  /* 0x0000062000007945 */ /* 0x000fe20003800200 */
[----:B------:R-:W-:Y:S02]  /*13a0*/  SHF.R.U32.HI R0, RZ, 0x17, R4 ;  /* 0x00000017ff007819 */ /* 0x000fe40000011604 */
[----:B------:R-:W-:Y:S02]  /*13b0*/  LOP3.LUT R8, R2, 0xff, RZ, 0xc0, !PT ;  /* 0x000000ff02087812 */ /* 0x000fe400078ec0ff */
[----:B------:R-:W-:-:S03]  /*13c0*/  LOP3.LUT R3, R0, 0xff, RZ, 0xc0, !PT ;  /* 0x000000ff00037812 */ /* 0x000fc600078ec0ff */
[----:B------:R-:W-:Y:S02]  /*13d0*/  VIADD R6, R8, 0xffffffff ;  /* 0xffffffff08067836 */ /* 0x000fe40000000000 */
[----:B------:R-:W-:-:S03]  /*13e0*/  VIADD R0, R3, 0xffffffff ;  /* 0xffffffff03007836 */ /* 0x000fc60000000000 */
[----:B------:R-:W-:-:S04]  /*13f0*/  ISETP.GT.U32.AND P0, PT, R6, 0xfd, PT ;  /* 0x000000fd0600780c */ /* 0x000fc80003f04070 */
[----:B------:R-:W-:-:S13]  /*1400*/  ISETP.GT.U32.OR P0, PT, R0, 0xfd, P0 ;  /* 0x000000fd0000780c */ /* 0x000fda0000704470 */
[----:B------:R-:W-:Y:S01]  /*1410*/  @!P0 MOV R2, RZ ;  /* 0x000000ff00028202 */ /* 0x000fe20000000f00 */
[----:B------:R-:W-:Y:S06]  /*1420*/  @!P0 BRA `(.L_x_10) ;  /* 0x00000000005c8947 */ /* 0x000fec0003800000 */
[----:B------:R-:W-:Y:S02]  /*1430*/  FSETP.GTU.FTZ.AND P0, PT, |R4|, +INF , PT ;  /* 0x7f8000000400780b */ /* 0x000fe40003f1c200 */
[----:B------:R-:W-:-:S04]  /*1440*/  FSETP.GTU.FTZ.AND P1, PT, |R5|, +INF , PT ;  /* 0x7f8000000500780b */ /* 0x000fc80003f3c200 */
[----:B------:R-:W-:-:S13]  /*1450*/  PLOP3.LUT P0, PT, P0, P1, PT, 0xf8, 0x8f ;  /* 0x00000000008f781c */ /* 0x000fda0000703f70 */
[----:B------:R-:W-:Y:S05]  /*1460*/  @P0 BRA `(.L_x_11) ;  /* 0x00000004004c0947 */ /* 0x000fea0003800000 */
[----:B------:R-:W-:-:S13]  /*1470*/  LOP3.LUT P0, RZ, R5, 0x7fffffff, R4, 0xc8, !PT ;  /* 0x7fffffff05ff7812 */ /* 0x000fda000780c804 */
[----:B------:R-:W-:Y:S05]  /*1480*/  @!P0 BRA `(.L_x_12) ;  /* 0x00000004003c8947 */ /* 0x000fea0003800000 */
[C---:B------:R-:W-:Y:S02]  /*1490*/  FSETP.NEU.FTZ.AND P2, PT, |R4|.reuse, +INF , PT ;  /* 0x7f8000000400780b */ /* 0x040fe40003f5d200 */
[----:B------:R-:W-:Y:S02]  /*14a0*/  FSETP.NEU.FTZ.AND P1, PT, |R5|, +INF , PT ;  /* 0x7f8000000500780b */ /* 0x000fe40003f3d200 */
[----:B------:R-:W-:-:S11]  /*14b0*/  FSETP.NEU.FTZ.AND P0, PT, |R4|, +INF , PT ;  /* 0x7f8000000400780b */ /* 0x000fd60003f1d200 */
[----:B------:R-:W-:Y:S05]  /*14c0*/  @!P1 BRA !P2, `(.L_x_12) ;  /* 0x00000004002c9947 */ /* 0x000fea0005000000 */
[----:B------:R-:W-:-:S04]  /*14d0*/  LOP3.LUT P2, RZ, R4, 0x7fffffff, RZ, 0xc0, !PT ;  /* 0x7fffffff04ff7812 */ /* 0x000fc8000784c0ff */
[----:B------:R-:W-:-:S13]  /*14e0*/  PLOP3.LUT P1, PT, P1, P2, PT, 0x2f, 0xf2 ;  /* 0x0000000000f2781c */ /* 0x000fda0000f24577 */
[----:B------:R-:W-:Y:S05]  /*14f0*/  @P1 BRA `(.L_x_13) ;  /* 0x0000000400181947 */ /* 0x000fea0003800000 */
[----:B------:R-:W-:-:S04]  /*1500*/  LOP3.LUT P1, RZ, R5, 0x7fffffff, RZ, 0xc0, !PT ;  /* 0x7fffffff05ff7812 */ /* 0x000fc8000782c0ff */
[----:B------:R-:W-:-:S13]  /*1510*/  PLOP3.LUT P0, PT, P0, P1, PT, 0x2f, 0xf2 ;  /* 0x0000000000f2781c */ /* 0x000fda0000702577 */
[----:B------:R-:W-:Y:S05]  /*1520*/  @P0 BRA `(.L_x_14) ;  /* 0x0000000400000947 */ /* 0x000fea0003800000 */
[----:B------:R-:W-:Y:S02]  /*1530*/  ISETP.GE.AND P0, PT, R0, RZ, PT ;  /* 0x000000ff0000720c */ /* 0x000fe40003f06270 */
[----:B------:R-:W-:-:S11]  /*1540*/  ISETP.GE.AND P1, PT, R6, RZ, PT ;  /* 0x000000ff0600720c */ /* 0x000fd60003f26270 */
[----:B------:R-:W-:Y:S02]  /*1550*/  @P0 IMAD.MOV.U32 R2, RZ, RZ, RZ ;  /* 0x000000ffff020224 */ /* 0x000fe400078e00ff */
[----:B------:R-:W-:Y:S01]  /*1560*/  @!P0 FFMA R4, R4, 1.84467440737095516160e+19, RZ ;  /* 0x5f80000004048823 */ /* 0x000fe200000000ff */
[----:B------:R-:W-:Y:S02]  /*1570*/  @!P0 IMAD.MOV.U32 R2, RZ, RZ, -0x40 ;  /* 0xffffffc0ff028424 */ /* 0x000fe400078e00ff */
[----:B------:R-:W-:-:S03]  /*1580*/  @!P1 FFMA R5, R5, 1.84467440737095516160e+19, RZ ;  /* 0x5f80000005059823 */ /* 0x000fc600000000ff */
[----:B------:R-:W-:-:S07]  /*1590*/  @!P1 IADD3 R2, PT, PT, R2, 0x40, RZ ;  /* 0x0000004002029810 */ /* 0x000fce0007ffe0ff */
.L_x_10:
[----:B------:R-:W-:Y:S01]  /*15a0*/  LEA R0, R8, 0xc0800000, 0x17 ;  /* 0xc080000008007811 */ /* 0x000fe200078eb8ff */
[----:B------:R-:W-:Y:S01]  /*15b0*/  VIADD R3, R3, 0xffffff81 ;  /* 0xffffff8103037836 */ /* 0x000fe20000000000 */
[----:B------:R-:W-:Y:S03]  /*15c0*/  BSSY.RECONVERGENT B1, `(.L_x_15) ;  /* 0x0000035000017945 */ /* 0x000fe60003800200 */
[----:B------:R-:W-:Y:S02]  /*15d0*/  IMAD.IADD R5, R5, 0x1, -R0 ;  /* 0x0000000105057824 */ /* 0x000fe400078e0a00 */
[C---:B------:R-:W-:Y:S01]  /*15e0*/  IMAD R0, R3.reuse, -0x800000, R4 ;  /* 0xff80000003007824 */ /* 0x040fe200078e0204 */
[----:B------:R-:W-:Y:S01]  /*15f0*/  IADD3 R3, PT, PT, R3, 0x7f, -R8 ;  /* 0x0000007f03037810 */ /* 0x000fe20007ffe808 */
[----:B------:R-:W0:Y:S01]  /*1600*/  MUFU.RCP R6, R5 ;  /* 0x0000000500067308 */ /* 0x000e220000001000 */
[----:B------:R-:W-:-:S02]  /*1610*/  FADD.FTZ R7, -R5, -RZ ;  /* 0x800000ff05077221 */ /* 0x000fc40000010100 */
[----:B------:R-:W-:Y:S02]  /*1620*/  IADD3 R3, PT, PT, R3, R2, RZ ;  /* 0x0000000203037210 */ /* 0x000fe40007ffe0ff */
[----:B0-----:R-:W-:-:S04]  /*1630*/  FFMA R9, R6, R7, 1 ;  /* 0x3f80000006097423 */ /* 0x001fc80000000007 */
[----:B------:R-:W-:-:S04]  /*1640*/  FFMA R11, R6, R9, R6 ;  /* 0x00000009060b7223 */ /* 0x000fc80000000006 */
[----:B------:R-:W-:-:S04]  /*1650*/  FFMA R4, R0, R11, RZ ;  /* 0x0000000b00047223 */ /* 0x000fc800000000ff */
[----:B------:R-:W-:-:S04]  /*1660*/  FFMA R9, R7, R4, R0 ;  /* 0x0000000407097223 */ /* 0x000fc80000000000 */
[----:B------:R-:W-:-:S04]  /*1670*/  FFMA R6, R11, R9, R4 ;  /* 0x000000090b067223 */ /* 0x000fc80000000004 */
[----:B------:R-:W-:-:S04]  /*1680*/  FFMA R7, R7, R6, R0 ;  /* 0x0000000607077223 */ /* 0x000fc80000000000 */
[----:B------:R-:W-:-:S05]  /*1690*/  FFMA R4, R11, R7, R6 ;  /* 0x000000070b047223 */ /* 0x000fca0000000006 */
[----:B------:R-:W-:-:S04]  /*16a0*/  SHF.R.U32.HI R0, RZ, 0x17, R4 ;  /* 0x00000017ff007819 */ /* 0x000fc80000011604 */
[----:B------:R-:W-:-:S05]  /*16b0*/  LOP3.LUT R0, R0, 0xff, RZ, 0xc0, !PT ;  /* 0x000000ff00007812 */ /* 0x000fca00078ec0ff */
[----:B------:R-:W-:-:S04]  /*16c0*/  IMAD.IADD R8, R0, 0x1, R3 ;  /* 0x0000000100087824 */ /* 0x000fc800078e0203 */
[----:B------:R-:W-:-:S05]  /*16d0*/  VIADD R0, R8, 0xffffffff ;  /* 0xffffffff08007836 */ /* 0x000fca0000000000 */
[----:B------:R-:W-:-:S13]  /*16e0*/  ISETP.GE.U32.AND P0, PT, R0, 0xfe, PT ;  /* 0x000000fe0000780c */ /* 0x000fda0003f06070 */
[----:B------:R-:W-:Y:S05]  /*16f0*/  @!P0 BRA `(.L_x_16) ;  /* 0x0000000000808947 */ /* 0x000fea0003800000 */
[----:B------:R-:W-:-:S13]  /*1700*/  ISETP.GT.AND P0, PT, R8, 0xfe, PT ;  /* 0x000000fe0800780c */ /* 0x000fda0003f04270 */
[----:B------:R-:W-:Y:S05]  /*1710*/  @P0 BRA `(.L_x_17) ;  /* 0x00000000006c0947 */ /* 0x000fea0003800000 */
[----:B------:R-:W-:-:S13]  /*1720*/  ISETP.GE.AND P0, PT, R8, 0x1, PT ;  /* 0x000000010800780c */ /* 0x000fda0003f06270 */
[----:B------:R-:W-:Y:S05]  /*1730*/  @P0 BRA `(.L_x_18) ;  /* 0x0000000000740947 */ /* 0x000fea0003800000 */
[----:B------:R-:W-:Y:S02]  /*1740*/  ISETP.GE.AND P0, PT, R8, -0x18, PT ;  /* 0xffffffe80800780c */ /* 0x000fe40003f06270 */
[----:B------:R-:W-:-:S11]  /*1750*/  LOP3.LUT R4, R4, 0x80000000, RZ, 0xc0, !PT ;  /* 0x8000000004047812 */ /* 0x000fd600078ec0ff */
[----:B------:R-:W-:Y:S05]  /*1760*/  @!P0 BRA `(.L_x_18) ;  /* 0x0000000000688947 */ /* 0x000fea0003800000 */
[CCC-:B------:R-:W-:Y:S01]  /*1770*/  FFMA.RZ R0, R11.reuse, R7.reuse, R6.reuse ;  /* 0x000000070b007223 */ /* 0x1c0fe2000000c006 */
[C---:B------:R-:W-:Y:S01]  /*1780*/  IADD3 R5, PT, PT, R8.reuse, 0x20, RZ ;  /* 0x0000002008057810 */ /* 0x040fe20007ffe0ff */
[CCC-:B------:R-:W-:Y:S01]  /*1790*/  FFMA.RM R3, R11.reuse, R7.reuse, R6.reuse ;  /* 0x000000070b037223 */ /* 0x1c0fe20000004006 */
[----:B------:R-:W-:Y:S02]  /*17a0*/  ISETP.NE.AND P2, PT, R8, RZ, PT ;  /* 0x000000ff0800720c */ /* 0x000fe40003f45270 */
[----:B------:R-:W-:Y:S01]  /*17b0*/  LOP3.LUT R2, R0, 0x7fffff, RZ, 0xc0, !PT ;  /* 0x007fffff00027812 */ /* 0x000fe200078ec0ff */
[----:B------:R-:W-:Y:S01]  /*17c0*/  FFMA.RP R0, R11, R7, R6 ;  /* 0x000000070b007223 */ /* 0x000fe20000008006 */
[----:B------:R-:W-:Y:S01]  /*17d0*/  IMAD.MOV R6, RZ, RZ, -R8 ;  /* 0x000000ffff067224 */ /* 0x000fe200078e0a08 */
[----:B------:R-:W-:Y:S02]  /*17e0*/  ISETP.NE.AND P1, PT, R8, RZ, PT ;  /* 0x000000ff0800720c */ /* 0x000fe40003f25270 */
[----:B------:R-:W-:-:S02]  /*17f0*/  LOP3.LUT R2, R2, 0x800000, RZ, 0xfc, !PT ;  /* 0x0080000002027812 */ /* 0x000fc400078efcff */
[----:B------:R-:W-:Y:S02]  /*1800*/  FSETP.NEU.FTZ.AND P0, PT, R0, R3, PT ;  /* 0x000000030000720b */ /* 0x000fe40003f1d000 */
[----:B------:R-:W-:Y:S02]  /*1810*/  SHF.L.U32 R5, R2, R5, RZ ;  /* 0x0000000502057219 */ /* 0x000fe400000006ff */
[----:B------:R-:W-:Y:S02]  /*1820*/  SEL R3, R6, RZ, P2 ;  /* 0x000000ff06037207 */ /* 0x000fe40001000000 */
[----:B------:R-:W-:Y:S02]  /*1830*/  ISETP.NE.AND P1, PT, R5, RZ, P1 ;  /* 0x000000ff0500720c */ /* 0x000fe40000f25270 */
[----:B------:R-:W-:Y:S02]  /*1840*/  SHF.R.U32.HI R3, RZ, R3, R2 ;  /* 0x00000003ff037219 */ /* 0x000fe40000011602 */
[----:B------:R-:W-:-:S02]  /*1850*/  PLOP3.LUT P0, PT, P0, P1, PT, 0xf8, 0x8f ;  /* 0x00000000008f781c */ /* 0x000fc40000703f70 */
[----:B------:R-:W-:Y:S02]  /*1860*/  SHF.R.U32.HI R5, RZ, 0x1, R3 ;  /* 0x00000001ff057819 */ /* 0x000fe40000011603 */
[----:B------:R-:W-:-:S04]  /*1870*/  SEL R0, RZ, 0x1, !P0 ;  /* 0x00000001ff007807 */ /* 0x000fc80004000000 */
[----:B------:R-:W-:-:S04]  /*1880*/  LOP3.LUT R0, R0, 0x1, R5, 0xf8, !PT ;  /* 0x0000000100007812 */ /* 0x000fc800078ef805 */
[----:B------:R-:W-:-:S05]  /*1890*/  LOP3.LUT R0, R0, R3, RZ, 0xc0, !PT ;  /* 0x0000000300007212 */ /* 0x000fca00078ec0ff */
[----:B------:R-:W-:-:S05]  /*18a0*/  IMAD.IADD R5, R5, 0x1, R0 ;  /* 0x0000000105057824 */ /* 0x000fca00078e0200 */
[----:B------:R-:W-:Y:S01]  /*18b0*/  LOP3.LUT R4, R5, R4, RZ, 0xfc, !PT ;  /* 0x0000000405047212 */ /* 0x000fe200078efcff */
[----:B------:R-:W-:Y:S06]  /*18c0*/  BRA `(.L_x_18) ;  /* 0x0000000000107947 */ /* 0x000fec0003800000 */
.L_x_17:
[----:B------:R-:W-:-:S04]  /*18d0*/  LOP3.LUT R4, R4, 0x80000000, RZ, 0xc0, !PT ;  /* 0x8000000004047812 */ /* 0x000fc800078ec0ff */
[----:B------:R-:W-:Y:S01]  /*18e0*/  LOP3.LUT R4, R4, 0x7f800000, RZ, 0xfc, !PT ;  /* 0x7f80000004047812 */ /* 0x000fe200078efcff */
[----:B------:R-:W-:Y:S06]  /*18f0*/  BRA `(.L_x_18) ;  /* 0x0000000000047947 */ /* 0x000fec0003800000 */
.L_x_16:
[----:B------:R-:W-:-:S07]  /*1900*/  LEA R4, R3, R4, 0x17 ;  /* 0x0000000403047211 */ /* 0x000fce00078eb8ff */
.L_x_18:
[----:B------:R-:W-:Y:S05]  /*1910*/  BSYNC.RECONVERGENT B1 ;  /* 0x0000000000017941 */ /* 0x000fea0003800200 */
.L_x_15:
[----:B------:R-:W-:Y:S05]  /*1920*/  BRA `(.L_x_19) ;  /* 0x0000000000207947 */ /* 0x000fea0003800000 */
.L_x_14:
[----:B------:R-:W-:-:S04]  /*1930*/  LOP3.LUT R4, R5, 0x80000000, R4, 0x48, !PT ;  /* 0x8000000005047812 */ /* 0x000fc800078e4804 */
[----:B------:R-:W-:Y:S01]  /*1940*/  LOP3.LUT R4, R4, 0x7f800000, RZ, 0xfc, !PT ;  /* 0x7f80000004047812 */ /* 0x000fe200078efcff */
[----:B------:R-:W-:Y:S06]  /*1950*/  BRA `(.L_x_19) ;  /* 0x0000000000147947 */ /* 0x000fec0003800000 */
.L_x_13:
[----:B------:R-:W-:Y:S01]  /*1960*/  LOP3.LUT R4, R5, 0x80000000, R4, 0x48, !PT ;  /* 0x8000000005047812 */ /* 0x000fe200078e4804 */
[----:B------:R-:W-:Y:S06]  /*1970*/  BRA `(.L_x_19) ;  /* 0x00000000000c7947 */ /* 0x000fec0003800000 */
.L_x_12:
[----:B------:R-:W0:Y:S01]  /*1980*/  MUFU.RSQ R4, -QNAN ;  /* 0xffc0000000047908 */ /* 0x000e220000001400 */
[----:B------:R-:W-:Y:S05]  /*1990*/  BRA `(.L_x_19) ;  /* 0x0000000000047947 */ /* 0x000fea0003800000 */
.L_x_11:
[----:B------:R-:W-:-:S07]  /*19a0*/  FADD.FTZ R4, R4, R5 ;  /* 0x0000000504047221 */ /* 0x000fce0000010000 */
.L_x_19:
[----:B------:R-:W-:Y:S05]  /*19b0*/  BSYNC.RECONVERGENT B0 ;  /* 0x0000000000007941 */ /* 0x000fea0003800200 */
.L_x_9:
[----:B------:R1:W0:Y:S02]  /*19c0*/  LDL R2, [R1] ;  /* 0x0000000001027983 */ /* 0x0002240000100800 */
[----:B-1----:R-:W-:Y:S01]  /*19d0*/  VIADD R1, R1, 0x8 ;  /* 0x0000000801017836 */ /* 0x002fe20000000000 */
[----:B0-----:R-:W-:Y:S06]  /*19e0*/  RET.REL.NODEC R20 `(_Z3sumIiJfEEvPFfT_DpT0_EPS0_iPfS2_) ;  /* 0xffffffe414847950 */ /* 0x001fec0003c3ffff */
.L_x_20:
[----:B------:R-:W-:-:S00]  /*19f0*/  BRA `(.L_x_20) ;  /* 0xfffffffc00fc7947 */ /* 0x000fc0000383ffff */
[----:B------:R-:W-:-:S00]  /*1a00*/  NOP ;  /* 0x0000000000007918 */ /* 0x000fc00000000000 */
[----:B------:R-:W-:-:S00]  /*1a10*/  NOP ;  /* 0x0000000000007918 */ /* 0x000fc00000000000 */
[----:B------:R-:W-:-:S00]  /*1a20*/  NOP ;  /* 0x0000000000007918 */ /* 0x000fc00000000000 */
[----:B------:R-:W-:-:S00]  /*1a30*/  NOP ;  /* 0x0000000000007918 */ /* 0x000fc00000000000 */
[----:B------:R-:W-:-:S00]  /*1a40*/  NOP ;  /* 0x0000000000007918 */ /* 0x000fc00000000000 */
[----:B------:R-:W-:-:S00]  /*1a50*/  NOP ;  /* 0x0000000000007918 */ /* 0x000fc00000000000 */
[----:B------:R-:W-:-:S00]  /*1a60*/  NOP ;  /* 0x0000000000007918 */ /* 0x000fc00000000000 */
[----:B------:R-:W-:-:S00]  /*1a70*/  NOP ;  /* 0x0000000000007918 */ /* 0x000fc00000000000 */
.L_x_23:


//--------------------- .nv.global.init           --------------------------
	.section	.nv.global.init,"aw",@progbits
	.align	8
.nv.global.init:
	.type		divide_ptr,@object
	.size		divide_ptr,(mult_ptr - divide_ptr)
divide_ptr:
        /*0000*/ 	.byte	0xc0, 0x11, 0x00, 0x00, 0x00, 0x00, 0x00, 0x00
	.type		mult_ptr,@object
	.size		mult_ptr,(.L_1 - mult_ptr)
mult_ptr:
        /*0008*/ 	.byte	0x90, 0x11, 0x00, 0x00, 0x00, 0x00, 0x00, 0x00
.L_1:


//--------------------- .nv.shared.reserved.0     --------------------------
	.section	.nv.shared.reserved.0,"aw",@nobits
	.weak		__nv_reservedSMEM_offset_0_alias
	.size		__nv_reservedSMEM_offset_0_alias, 0, 64
	.other		__nv_reservedSMEM_offset_0_alias,@"STO_CUDA_RESERVED_SHARED STV_DEFAULT"
__nv_reservedSMEM_offset_0_alias:
	.zero		0
	.zero		64


//--------------------- .nv.constant0._Z3sumIiJfEEvPFfT_DpT0_EPS0_iPfS2_ --------------------------
	.section	.nv.constant0._Z3sumIiJfEEvPFfT_DpT0_EPS0_iPfS2_,"a",@progbits
	.sectionflags	@""
	.align	4
.nv.constant0._Z3sumIiJfEEvPFfT_DpT0_EPS0_iPfS2_:
	.zero		932


//--------------------- SYMBOLS --------------------------

	.type		.nv.reservedSmem.offset0,@object
	.size		.nv.reservedSmem.offset0,0x4
